	.headerflags	@"EF_CUDA_TEXMODE_UNIFIED EF_CUDA_64BIT_ADDRESS EF_CUDA_ACCELERATORS EF_CUDA_SM90 EF_CUDA_VIRTUAL_SM(EF_CUDA_SM90)"
	.elftype	@"ET_EXEC"


//--------------------- .nv.info                  --------------------------
	.section	.nv.info,"",@"SHT_CUDA_INFO"
	.align	4


	//----- nvinfo : EIATTR_REGCOUNT
	.align		4
        /*0000*/ 	.byte	0x04, 0x2f
        /*0002*/ 	.short	(.L_3 - .L_2)
	.align		4
.L_2:
        /*0004*/ 	.word	index@(triton_poi_fused__native_batch_norm_legit_no_training_relu_48)
        /*0008*/ 	.word	0x00000013


	//----- nvinfo : EIATTR_MIN_STACK_SIZE
	.align		4
.L_3:
        /*000c*/ 	.byte	0x04, 0x12
        /*000e*/ 	.short	(.L_5 - .L_4)
	.align		4
.L_4:
        /*0010*/ 	.word	index@(triton_poi_fused__native_batch_norm_legit_no_training_relu_48)
        /*0014*/ 	.word	0x00000000


	//----- nvinfo : EIATTR_FRAME_SIZE
	.align		4
.L_5:
        /*0018*/ 	.byte	0x04, 0x11
        /*001a*/ 	.short	(.L_7 - .L_6)
	.align		4
.L_6:
        /*001c*/ 	.word	index@(triton_poi_fused__native_batch_norm_legit_no_training_relu_48)
        /*0020*/ 	.word	0x00000000


	//----- nvinfo : EIATTR_MIN_STACK_SIZE
	.align		4
.L_7:
        /*0024*/ 	.byte	0x04, 0x12
        /*0026*/ 	.short	(.L_9 - .L_8)
	.align		4
.L_8:
        /*0028*/ 	.word	index@(triton_poi_fused__native_batch_norm_legit_no_training_relu_48)
        /*002c*/ 	.word	0x00000000
.L_9:


//--------------------- .nv.info.triton_poi_fused__native_batch_norm_legit_no_training_relu_48 --------------------------
	.section	.nv.info.triton_poi_fused__native_batch_norm_legit_no_training_relu_48,"",@"SHT_CUDA_INFO"
	.sectionflags	@""
	.align	4


	//----- nvinfo : EIATTR_CUDA_API_VERSION
	.align		4
        /*0000*/ 	.byte	0x04, 0x37
        /*0002*/ 	.short	(.L_11 - .L_10)
.L_10:
        /*0004*/ 	.word	0x0000007c


	//----- nvinfo : EIATTR_KPARAM_INFO
	.align		4
.L_11:
        /*0008*/ 	.byte	0x04, 0x17
        /*000a*/ 	.short	(.L_13 - .L_12)
.L_12:
        /*000c*/ 	.word	0x00000000
        /*0010*/ 	.short	0x0006
        /*0012*/ 	.short	0x0030
        /*0014*/ 	.byte	0x00, 0xf0, 0x11, 0x00


	//----- nvinfo : EIATTR_KPARAM_INFO
	.align		4
.L_13:
        /*0018*/ 	.byte	0x04, 0x17
        /*001a*/ 	.short	(.L_15 - .L_14)
.L_14:
        /*001c*/ 	.word	0x00000000
        /*0020*/ 	.short	0x0005
        /*0022*/ 	.short	0x0028
        /*0024*/ 	.byte	0x00, 0xf4, 0x21, 0x00


	//----- nvinfo : EIATTR_KPARAM_INFO
	.align		4
.L_15:
        /*0028*/ 	.byte	0x04, 0x17
        /*002a*/ 	.short	(.L_17 - .L_16)
.L_16:
        /*002c*/ 	.word	0x00000000
        /*0030*/ 	.short	0x0004
        /*0032*/ 	.short	0x0020
        /*0034*/ 	.byte	0x00, 0xf4, 0x21, 0x00


	//----- nvinfo : EIATTR_KPARAM_INFO
	.align		4
.L_17:
        /*0038*/ 	.byte	0x04, 0x17
        /*003a*/ 	.short	(.L_19 - .L_18)
.L_18:
        /*003c*/ 	.word	0x00000000
        /*0040*/ 	.short	0x0003
        /*0042*/ 	.short	0x0018
        /*0044*/ 	.byte	0x00, 0xf4, 0x21, 0x00


	//----- nvinfo : EIATTR_KPARAM_INFO
	.align		4
.L_19:
        /*0048*/ 	.byte	0x04, 0x17
        /*004a*/ 	.short	(.L_21 - .L_20)
.L_20:
        /*004c*/ 	.word	0x00000000
        /*0050*/ 	.short	0x0002
        /*0052*/ 	.short	0x0010
        /*0054*/ 	.byte	0x00, 0xf4, 0x21, 0x00


	//----- nvinfo : EIATTR_KPARAM_INFO
	.align		4
.L_21:
        /*0058*/ 	.byte	0x04, 0x17
        /*005a*/ 	.short	(.L_23 - .L_22)
.L_22:
        /*005c*/ 	.word	0x00000000
        /*0060*/ 	.short	0x0001
        /*0062*/ 	.short	0x0008
        /*0064*/ 	.byte	0x00, 0xf4, 0x21, 0x00


	//----- nvinfo : EIATTR_KPARAM_INFO
	.align		4
.L_23:
        /*0068*/ 	.byte	0x04, 0x17
        /*006a*/ 	.short	(.L_25 - .L_24)
.L_24:
        /*006c*/ 	.word	0x00000000
        /*0070*/ 	.short	0x0000
        /*0072*/ 	.short	0x0000
        /*0074*/ 	.byte	0x00, 0xf4, 0x21, 0x00


	//----- nvinfo : EIATTR_SPARSE_MMA_MASK
	.align		4
.L_25:
        /*0078*/ 	.byte	0x03, 0x50
        /*007a*/ 	.short	0x0000


	//----- nvinfo : EIATTR_MAXREG_COUNT
	.align		4
        /*007c*/ 	.byte	0x03, 0x1b
        /*007e*/ 	.short	0x00ff


	//----- nvinfo : EIATTR_EXIT_INSTR_OFFSETS
	.align		4
        /*0080*/ 	.byte	0x04, 0x1c
        /*0082*/ 	.short	(.L_27 - .L_26)


	//   ....[0]....
.L_26:
        /*0084*/ 	.word	0x000003f0


	//----- nvinfo : EIATTR_REQNTID
	.align		4
.L_27:
        /*0088*/ 	.byte	0x04, 0x10
        /*008a*/ 	.short	(.L_29 - .L_28)
.L_28:
        /*008c*/ 	.word	0x00000080
        /*0090*/ 	.word	0x00000001
        /*0094*/ 	.word	0x00000001


	//----- nvinfo : EIATTR_CBANK_PARAM_SIZE
	.align		4
.L_29:
        /*0098*/ 	.byte	0x03, 0x19
        /*009a*/ 	.short	0x0034


	//----- nvinfo : EIATTR_PARAM_CBANK
	.align		4
        /*009c*/ 	.byte	0x04, 0x0a
        /*009e*/ 	.short	(.L_31 - .L_30)
	.align		4
.L_30:
        /*00a0*/ 	.word	index@(.nv.constant0.triton_poi_fused__native_batch_norm_legit_no_training_relu_48)
        /*00a4*/ 	.short	0x0210
        /*00a6*/ 	.short	0x0034


	//----- nvinfo : EIATTR_SW_WAR
	.align		4
.L_31:
        /*00a8*/ 	.byte	0x04, 0x36
        /*00aa*/ 	.short	(.L_33 - .L_32)
.L_32:
        /*00ac*/ 	.word	0x00000008
.L_33:


//--------------------- .nv.callgraph             --------------------------
	.section	.nv.callgraph,"",@"SHT_CUDA_CALLGRAPH"
	.align	4
	.sectionentsize	8
	.align		4
        /*0000*/ 	.word	0x00000000
	.align		4
        /*0004*/ 	.word	0xffffffff
	.align		4
        /*0008*/ 	.word	0x00000000
	.align		4
        /*000c*/ 	.word	0xfffffffe
	.align		4
        /*0010*/ 	.word	0x00000000
	.align		4
        /*0014*/ 	.word	0xfffffffd
	.align		4
        /*0018*/ 	.word	0x00000000
	.align		4
        /*001c*/ 	.word	0xfffffffc


//--------------------- .nv.constant4             --------------------------
	.section	.nv.constant4,"a",@progbits
	.align	8
	.align		8
.nv.constant4:
        /*0000*/ 	.dword	_$_str
	.align		8
        /*0008*/ 	.dword	_$_str_$_2


//--------------------- .text.triton_poi_fused__native_batch_norm_legit_no_training_relu_48 --------------------------
	.section	.text.triton_poi_fused__native_batch_norm_legit_no_training_relu_48,"ax",@progbits
	.align	128
        .global         triton_poi_fused__native_batch_norm_legit_no_training_relu_48
        .type           triton_poi_fused__native_batch_norm_legit_no_training_relu_48,@function
        .size           triton_poi_fused__native_batch_norm_legit_no_training_relu_48,(.L_x_1 - triton_poi_fused__native_batch_norm_legit_no_training_relu_48)
        .other          triton_poi_fused__native_batch_norm_legit_no_training_relu_48,@"STO_CUDA_ENTRY STV_DEFAULT"
triton_poi_fused__native_batch_norm_legit_no_training_relu_48:
.text.triton_poi_fused__native_batch_norm_legit_no_training_relu_48:
[----:B------:R-:W-:Y:S01]  /*0000*/  LDC R1, c[0x0][0x28] ;  /* 0x00000a00ff017b82 */ /* 0x000fe20000000800 */
[----:B------:R-:W1:Y:S07]  /*0010*/  S2R R0, SR_TID.X ;  /* 0x0000000000007919 */ /* 0x000e6e0000002100 */
[----:B------:R-:W2:Y:S01]  /*0020*/  LDC.64 R10, c[0x0][0x220] ;  /* 0x00008800ff0a7b82 */ /* 0x000ea20000000a00 */
[----:B------:R-:W-:Y:S01]  /*0030*/  ULDC.64 UR4, c[0x0][0x208] ;  /* 0x0000820000047ab9 */ /* 0x000fe20000000a00 */
[----:B------:R-:W3:Y:S06]  /*0040*/  S2R R5, SR_CTAID.X ;  /* 0x0000000000057919 */ /* 0x000eec0000002500 */
[----:B------:R-:W4:Y:S08]  /*0050*/  LDC.64 R8, c[0x0][0x218] ;  /* 0x00008600ff087b82 */ /* 0x000f300000000a00 */
[----:B------:R-:W5:Y:S08]  /*0060*/  LDC.64 R14, c[0x0][0x230] ;  /* 0x00008c00ff0e7b82 */ /* 0x000f700000000a00 */
[----:B------:R-:W4:Y:S01]  /*0070*/  LDC.64 R12, c[0x0][0x228] ;  /* 0x00008a00ff0c7b82 */ /* 0x000f220000000a00 */
[----:B-1----:R-:W-:-:S02]  /*0080*/  SHF.L.U32 R0, R0, 0x2, RZ ;  /* 0x0000000200007819 */ /* 0x002fc400000006ff */
[----:B---3--:R-:W-:Y:S02]  /*0090*/  SHF.R.S32.HI R3, RZ, 0x16, R5 ;  /* 0x00000016ff037819 */ /* 0x008fe40000011405 */
[----:B------:R-:W-:Y:S02]  /*00a0*/  LOP3.LUT R0, R0, 0x1fc, RZ, 0xc0, !PT ;  /* 0x000001fc00007812 */ /* 0x000fe400078ec0ff */
[----:B------:R-:W-:Y:S02]  /*00b0*/  SGXT R3, R3, 0x1 ;  /* 0x000000010303781a */ /* 0x000fe40000000200 */
[----:B------:R-:W-:Y:S02]  /*00c0*/  LEA R0, R5, R0, 0x9 ;  /* 0x0000000005007211 */ /* 0x000fe400078e48ff */
[----:B------:R-:W1:Y:S02]  /*00d0*/  LDC.64 R4, c[0x0][0x210] ;  /* 0x00008400ff047b82 */ /* 0x000e640000000a00 */
[----:B------:R-:W-:-:S04]  /*00e0*/  LEA.HI R3, R3, R0, RZ, 0x8 ;  /* 0x0000000003037211 */ /* 0x000fc800078f40ff */
[----:B------:R-:W-:-:S04]  /*00f0*/  SHF.R.S32.HI R3, RZ, 0x8, R3 ;  /* 0x00000008ff037819 */ /* 0x000fc80000011403 */
[----:B------:R-:W-:-:S04]  /*0100*/  LEA.HI R2, R3, R3, RZ, 0x6 ;  /* 0x0000000303027211 */ /* 0x000fc800078f30ff */
[----:B------:R-:W-:-:S04]  /*0110*/  LOP3.LUT R2, R2, 0xffffffc0, RZ, 0xc0, !PT ;  /* 0xffffffc002027812 */ /* 0x000fc800078ec0ff */
[----:B------:R-:W-:-:S05]  /*0120*/  IADD3 R3, R3, -R2, RZ ;  /* 0x8000000203037210 */ /* 0x000fca0007ffe0ff */
[----:B--2---:R-:W-:-:S06]  /*0130*/  IMAD.WIDE R10, R3, 0x4, R10 ;  /* 0x00000004030a7825 */ /* 0x004fcc00078e020a */
[----:B------:R-:W2:Y:S01]  /*0140*/  LDG.E.EL R10, desc[UR4][R10.64] ;  /* 0x000000040a0a7981 */ /* 0x000ea2000c2e1900 */
[----:B-1----:R-:W-:-:S04]  /*0150*/  IMAD.WIDE R4, R0, 0x4, R4 ;  /* 0x0000000400047825 */ /* 0x002fc800078e0204 */
[C---:B----4-:R-:W-:Y:S02]  /*0160*/  IMAD.WIDE R8, R3.reuse, 0x4, R8 ;  /* 0x0000000403087825 */ /* 0x050fe400078e0208 */
[----:B------:R-:W3:Y:S02]  /*0170*/  LDG.E.128 R4, desc[UR4][R4.64] ;  /* 0x0000000404047981 */ /* 0x000ee4000c1e1d00 */
[C---:B-----5:R-:W-:Y:S02]  /*0180*/  IMAD.WIDE R14, R3.reuse, 0x4, R14 ;  /* 0x00000004030e7825 */ /* 0x060fe400078e020e */
[----:B------:R1:W3:Y:S02]  /*0190*/  LDG.E.EL R2, desc[UR4][R8.64] ;  /* 0x0000000408027981 */ /* 0x0002e4000c2e1900 */
[----:B0-----:R-:W-:Y:S02]  /*01a0*/  IMAD.WIDE R12, R3, 0x4, R12 ;  /* 0x00000004030c7825 */ /* 0x001fe400078e020c */
[----:B------:R-:W4:Y:S04]  /*01b0*/  LDG.E.EL R14, desc[UR4][R14.64] ;  /* 0x000000040e0e7981 */ /* 0x000f28000c2e1900 */
[----:B------:R0:W4:Y:S01]  /*01c0*/  LDG.E.EL R3, desc[UR4][R12.64] ;  /* 0x000000040c037981 */ /* 0x000122000c2e1900 */
[----:B------:R-:W-:Y:S01]  /*01d0*/  HFMA2.MMA R16, -RZ, RZ, 1.625, 0 ;  /* 0x3e800000ff107435 */ /* 0x000fe200000001ff */
[----:B-1----:R-:W1:Y:S02]  /*01e0*/  LDC.64 R8, c[0x0][0x238] ;  /* 0x00008e00ff087b82 */ /* 0x002e640000000a00 */
[----:B-1----:R-:W-:-:S04]  /*01f0*/  IMAD.WIDE R8, R0, 0x4, R8 ;  /* 0x0000000400087825 */ /* 0x002fc800078e0208 */
[----:B--2---:R-:W-:-:S04]  /*0200*/  FADD R10, R10, 9.9999997473787516356e-06 ;  /* 0x3727c5ac0a0a7421 */ /* 0x004fc80000000000 */
[----:B------:R-:W1:Y:S02]  /*0210*/  MUFU.SQRT R11, R10 ;  /* 0x0000000a000b7308 */ /* 0x000e640000002000 */
[C---:B-1----:R-:W-:Y:S02]  /*0220*/  FSETP.GT.AND P0, PT, R11.reuse, 8.50705917302346158658e+37, PT ;  /* 0x7e8000000b00780b */ /* 0x042fe40003f04000 */
[----:B------:R-:W-:-:S11]  /*0230*/  FSETP.GEU.AND P1, PT, R11, 1.175494350822287508e-38, PT ;  /* 0x008000000b00780b */ /* 0x000fd60003f2e000 */
[----:B------:R-:W-:-:S04]  /*0240*/  @P0 FMUL R11, R11, 0.25 ;  /* 0x3e8000000b0b0820 */ /* 0x000fc80000400000 */
[----:B------:R-:W-:-:S06]  /*0250*/  @!P1 FMUL R11, R11, 16777216 ;  /* 0x4b8000000b0b9820 */ /* 0x000fcc0000400000 */
[----:B------:R-:W1:Y:S01]  /*0260*/  MUFU.RCP R11, R11 ;  /* 0x0000000b000b7308 */ /* 0x000e620000001000 */
[----:B0-----:R-:W-:Y:S01]  /*0270*/  FSEL R12, R16, 1, P0 ;  /* 0x3f800000100c7808 */ /* 0x001fe20000000000 */
[----:B---3--:R-:W-:-:S04]  /*0280*/  FADD R13, R4, -R2 ;  /* 0x80000002040d7221 */ /* 0x008fc80000000000 */
[----:B------:R-:W-:Y:S01]  /*0290*/  @!P1 FMUL R12, R12, 16777216 ;  /* 0x4b8000000c0c9820 */ /* 0x000fe20000400000 */
[--C-:B------:R-:W-:Y:S01]  /*02a0*/  FADD R5, R5, -R2.reuse ;  /* 0x8000000205057221 */ /* 0x100fe20000000000 */
[--C-:B------:R-:W-:Y:S01]  /*02b0*/  FADD R15, R6, -R2.reuse ;  /* 0x80000002060f7221 */ /* 0x100fe20000000000 */
[----:B------:R-:W-:Y:S01]  /*02c0*/  FADD R7, R7, -R2 ;  /* 0x8000000207077221 */ /* 0x000fe20000000000 */
[----:B-1----:R-:W-:-:S04]  /*02d0*/  FMUL R12, R11, R12 ;  /* 0x0000000c0b0c7220 */ /* 0x002fc80000400000 */
[C---:B------:R-:W-:Y:S01]  /*02e0*/  FMUL R13, R12.reuse, R13 ;  /* 0x0000000d0c0d7220 */ /* 0x040fe20000400000 */
[C---:B------:R-:W-:Y:S01]  /*02f0*/  FMUL R5, R12.reuse, R5 ;  /* 0x000000050c057220 */ /* 0x040fe20000400000 */
[C---:B------:R-:W-:Y:S01]  /*0300*/  FMUL R15, R12.reuse, R15 ;  /* 0x0000000f0c0f7220 */ /* 0x040fe20000400000 */
[----:B------:R-:W-:Y:S01]  /*0310*/  FMUL R7, R12, R7 ;  /* 0x000000070c077220 */ /* 0x000fe20000400000 */
[C-C-:B----4-:R-:W-:Y:S01]  /*0320*/  FFMA R13, R3.reuse, R13, R14.reuse ;  /* 0x0000000d030d7223 */ /* 0x150fe2000000000e */
[C-C-:B------:R-:W-:Y:S01]  /*0330*/  FFMA R5, R3.reuse, R5, R14.reuse ;  /* 0x0000000503057223 */ /* 0x140fe2000000000e */
[C-C-:B------:R-:W-:Y:S01]  /*0340*/  FFMA R15, R3.reuse, R15, R14.reuse ;  /* 0x0000000f030f7223 */ /* 0x140fe2000000000e */
[----:B------:R-:W-:Y:S02]  /*0350*/  FFMA R7, R3, R7, R14 ;  /* 0x0000000703077223 */ /* 0x000fe4000000000e */
[----:B------:R-:W-:Y:S02]  /*0360*/  FSETP.GEU.AND P3, PT, R13, RZ, PT ;  /* 0x000000ff0d00720b */ /* 0x000fe40003f6e000 */
[----:B------:R-:W-:-:S02]  /*0370*/  FSETP.GEU.AND P2, PT, R5, RZ, PT ;  /* 0x000000ff0500720b */ /* 0x000fc40003f4e000 */
[----:B------:R-:W-:Y:S02]  /*0380*/  FSETP.GEU.AND P1, PT, R15, RZ, PT ;  /* 0x000000ff0f00720b */ /* 0x000fe40003f2e000 */
[----:B------:R-:W-:Y:S02]  /*0390*/  FSETP.GEU.AND P0, PT, R7, RZ, PT ;  /* 0x000000ff0700720b */ /* 0x000fe40003f0e000 */
[----:B------:R-:W-:Y:S02]  /*03a0*/  SEL R4, R13, RZ, P3 ;  /* 0x000000ff0d047207 */ /* 0x000fe40001800000 */
[----:B------:R-:W-:Y:S02]  /*03b0*/  SEL R5, R5, RZ, P2 ;  /* 0x000000ff05057207 */ /* 0x000fe40001000000 */
[----:B------:R-:W-:Y:S02]  /*03c0*/  SEL R6, R15, RZ, P1 ;  /* 0x000000ff0f067207 */ /* 0x000fe40000800000 */
[----:B------:R-:W-:-:S05]  /*03d0*/  SEL R7, R7, RZ, P0 ;  /* 0x000000ff07077207 */ /* 0x000fca0000000000 */
[----:B------:R-:W-:Y:S01]  /*03e0*/  STG.E.128 desc[UR4][R8.64], R4 ;  /* 0x0000000408007986 */ /* 0x000fe2000c101d04 */
[----:B------:R-:W-:Y:S05]  /*03f0*/  EXIT ;  /* 0x000000000000794d */ /* 0x000fea0003800000 */
.L_x_0:
[----:B------:R-:W-:-:S00]  /*0400*/  BRA `(.L_x_0) ;  /* 0xfffffffc00fc7947 */ /* 0x000fc0000383ffff */
[----:B------:R-:W-:-:S00]  /*0410*/  NOP ;  /* 0x0000000000007918 */ /* 0x000fc00000000000 */
        /* <DEDUP_REMOVED lines=14> */
.L_x_1:


//--------------------- .nv.global.init           --------------------------
	.section	.nv.global.init,"aw",@progbits
.nv.global.init:
	.type		_$_str,@object
	.size		_$_str,(_$_str_$_2 - _$_str)
_$_str:
        /*0000*/ 	.byte	0x5f, 0x5f, 0x43, 0x55, 0x44, 0x41, 0x5f, 0x46, 0x54, 0x5a, 0x00
	.type		_$_str_$_2,@object
	.size		_$_str_$_2,(.L_1 - _$_str_$_2)
_$_str_$_2:
        /*000b*/ 	.byte	0x5f, 0x5f, 0x43, 0x55, 0x44, 0x41, 0x5f, 0x50, 0x52, 0x45, 0x43, 0x5f, 0x53, 0x51, 0x52, 0x54
        /*001b*/ 	.byte	0x00
.L_1:


//--------------------- .nv.constant0.triton_poi_fused__native_batch_norm_legit_no_training_relu_48 --------------------------
	.section	.nv.constant0.triton_poi_fused__native_batch_norm_legit_no_training_relu_48,"a",@progbits
	.sectionflags	@""
	.align	4
.nv.constant0.triton_poi_fused__native_batch_norm_legit_no_training_relu_48:
	.zero		580
